	.headerflags	@"EF_CUDA_TEXMODE_UNIFIED EF_CUDA_64BIT_ADDRESS EF_CUDA_ACCELERATORS EF_CUDA_SM90 EF_CUDA_VIRTUAL_SM(EF_CUDA_SM90)"
	.elftype	@"ET_EXEC"


//--------------------- .nv.info                  --------------------------
	.section	.nv.info,"",@"SHT_CUDA_INFO"
	.align	4


	//----- nvinfo : EIATTR_REGCOUNT
	.align		4
        /*0000*/ 	.byte	0x04, 0x2f
        /*0002*/ 	.short	(.L_1 - .L_0)
	.align		4
.L_0:
        /*0004*/ 	.word	index@(triton_red_fused_add_mean_0)
        /*0008*/ 	.word	0x0000001b


	//----- nvinfo : EIATTR_MIN_STACK_SIZE
	.align		4
.L_1:
        /*000c*/ 	.byte	0x04, 0x12
        /*000e*/ 	.short	(.L_3 - .L_2)
	.align		4
.L_2:
        /*0010*/ 	.word	index@(triton_red_fused_add_mean_0)
        /*0014*/ 	.word	0x00000000


	//----- nvinfo : EIATTR_FRAME_SIZE
	.align		4
.L_3:
        /*0018*/ 	.byte	0x04, 0x11
        /*001a*/ 	.short	(.L_5 - .L_4)
	.align		4
.L_4:
        /*001c*/ 	.word	index@(triton_red_fused_add_mean_0)
        /*0020*/ 	.word	0x00000000


	//----- nvinfo : EIATTR_MIN_STACK_SIZE
	.align		4
.L_5:
        /*0024*/ 	.byte	0x04, 0x12
        /*0026*/ 	.short	(.L_7 - .L_6)
	.align		4
.L_6:
        /*0028*/ 	.word	index@(triton_red_fused_add_mean_0)
        /*002c*/ 	.word	0x00000000
.L_7:


//--------------------- .nv.info.triton_red_fused_add_mean_0 --------------------------
	.section	.nv.info.triton_red_fused_add_mean_0,"",@"SHT_CUDA_INFO"
	.sectionflags	@""
	.align	4


	//----- nvinfo : EIATTR_CUDA_API_VERSION
	.align		4
        /*0000*/ 	.byte	0x04, 0x37
        /*0002*/ 	.short	(.L_9 - .L_8)
.L_8:
        /*0004*/ 	.word	0x0000007c


	//----- nvinfo : EIATTR_KPARAM_INFO
	.align		4
.L_9:
        /*0008*/ 	.byte	0x04, 0x17
        /*000a*/ 	.short	(.L_11 - .L_10)
.L_10:
        /*000c*/ 	.word	0x00000000
        /*0010*/ 	.short	0x0005
        /*0012*/ 	.short	0x0024
        /*0014*/ 	.byte	0x00, 0xf0, 0x11, 0x00


	//----- nvinfo : EIATTR_KPARAM_INFO
	.align		4
.L_11:
        /*0018*/ 	.byte	0x04, 0x17
        /*001a*/ 	.short	(.L_13 - .L_12)
.L_12:
        /*001c*/ 	.word	0x00000000
        /*0020*/ 	.short	0x0004
        /*0022*/ 	.short	0x0020
        /*0024*/ 	.byte	0x00, 0xf0, 0x11, 0x00


	//----- nvinfo : EIATTR_KPARAM_INFO
	.align		4
.L_13:
        /*0028*/ 	.byte	0x04, 0x17
        /*002a*/ 	.short	(.L_15 - .L_14)
.L_14:
        /*002c*/ 	.word	0x00000000
        /*0030*/ 	.short	0x0003
        /*0032*/ 	.short	0x0018
        /*0034*/ 	.byte	0x00, 0xf4, 0x21, 0x00


	//----- nvinfo : EIATTR_KPARAM_INFO
	.align		4
.L_15:
        /*0038*/ 	.byte	0x04, 0x17
        /*003a*/ 	.short	(.L_17 - .L_16)
.L_16:
        /*003c*/ 	.word	0x00000000
        /*0040*/ 	.short	0x0002
        /*0042*/ 	.short	0x0010
        /*0044*/ 	.byte	0x00, 0xf4, 0x21, 0x00


	//----- nvinfo : EIATTR_KPARAM_INFO
	.align		4
.L_17:
        /*0048*/ 	.byte	0x04, 0x17
        /*004a*/ 	.short	(.L_19 - .L_18)
.L_18:
        /*004c*/ 	.word	0x00000000
        /*0050*/ 	.short	0x0001
        /*0052*/ 	.short	0x0008
        /*0054*/ 	.byte	0x00, 0xf4, 0x21, 0x00


	//----- nvinfo : EIATTR_KPARAM_INFO
	.align		4
.L_19:
        /*0058*/ 	.byte	0x04, 0x17
        /*005a*/ 	.short	(.L_21 - .L_20)
.L_20:
        /*005c*/ 	.word	0x00000000
        /*0060*/ 	.short	0x0000
        /*0062*/ 	.short	0x0000
        /*0064*/ 	.byte	0x00, 0xf4, 0x21, 0x00


	//----- nvinfo : EIATTR_SPARSE_MMA_MASK
	.align		4
.L_21:
        /*0068*/ 	.byte	0x03, 0x50
        /*006a*/ 	.short	0x0000


	//----- nvinfo : EIATTR_MAXREG_COUNT
	.align		4
        /*006c*/ 	.byte	0x03, 0x1b
        /*006e*/ 	.short	0x0080


	//----- nvinfo : EIATTR_COOP_GROUP_MASK_REGIDS
	.align		4
        /*0070*/ 	.byte	0x04, 0x29
        /*0072*/ 	.short	(.L_23 - .L_22)


	//   ....[0]....
.L_22:
        /*0074*/ 	.word	0xffffffff


	//   ....[1]....
        /*0078*/ 	.word	0xffffffff


	//   ....[2]....
        /*007c*/ 	.word	0xffffffff


	//   ....[3]....
        /*0080*/ 	.word	0xffffffff


	//   ....[4]....
        /*0084*/ 	.word	0xffffffff


	//   ....[5]....
        /*0088*/ 	.word	0xffffffff


	//   ....[6]....
        /*008c*/ 	.word	0xffffffff


	//   ....[7]....
        /*0090*/ 	.word	0xffffffff


	//   ....[8]....
        /*0094*/ 	.word	0xffffffff


	//----- nvinfo : EIATTR_COOP_GROUP_INSTR_OFFSETS
	.align		4
.L_23:
        /*0098*/ 	.byte	0x04, 0x28
        /*009a*/ 	.short	(.L_25 - .L_24)


	//   ....[0]....
.L_24:
        /*009c*/ 	.word	0x00000460


	//   ....[1]....
        /*00a0*/ 	.word	0x000004a0


	//   ....[2]....
        /*00a4*/ 	.word	0x000004d0


	//   ....[3]....
        /*00a8*/ 	.word	0x000004f0


	//   ....[4]....
        /*00ac*/ 	.word	0x00000510


	//   ....[5]....
        /*00b0*/ 	.word	0x00000560


	//   ....[6]....
        /*00b4*/ 	.word	0x00000580


	//   ....[7]....
        /*00b8*/ 	.word	0x000005b0


	//   ....[8]....
        /*00bc*/ 	.word	0x000005e0


	//----- nvinfo : EIATTR_EXIT_INSTR_OFFSETS
	.align		4
.L_25:
        /*00c0*/ 	.byte	0x04, 0x1c
        /*00c2*/ 	.short	(.L_27 - .L_26)


	//   ....[0]....
.L_26:
        /*00c4*/ 	.word	0x00000660


	//   ....[1]....
        /*00c8*/ 	.word	0x00000690


	//----- nvinfo : EIATTR_REQNTID
	.align		4
.L_27:
        /*00cc*/ 	.byte	0x04, 0x10
        /*00ce*/ 	.short	(.L_29 - .L_28)
.L_28:
        /*00d0*/ 	.word	0x00000200
        /*00d4*/ 	.word	0x00000001
        /*00d8*/ 	.word	0x00000001


	//----- nvinfo : EIATTR_CBANK_PARAM_SIZE
	.align		4
.L_29:
        /*00dc*/ 	.byte	0x03, 0x19
        /*00de*/ 	.short	0x0028


	//----- nvinfo : EIATTR_PARAM_CBANK
	.align		4
        /*00e0*/ 	.byte	0x04, 0x0a
        /*00e2*/ 	.short	(.L_31 - .L_30)
	.align		4
.L_30:
        /*00e4*/ 	.word	index@(.nv.constant0.triton_red_fused_add_mean_0)
        /*00e8*/ 	.short	0x0210
        /*00ea*/ 	.short	0x0028


	//----- nvinfo : EIATTR_SW_WAR
	.align		4
.L_31:
        /*00ec*/ 	.byte	0x04, 0x36
        /*00ee*/ 	.short	(.L_33 - .L_32)
.L_32:
        /*00f0*/ 	.word	0x00000008
.L_33:


//--------------------- .nv.callgraph             --------------------------
	.section	.nv.callgraph,"",@"SHT_CUDA_CALLGRAPH"
	.align	4
	.sectionentsize	8
	.align		4
        /*0000*/ 	.word	0x00000000
	.align		4
        /*0004*/ 	.word	0xffffffff
	.align		4
        /*0008*/ 	.word	0x00000000
	.align		4
        /*000c*/ 	.word	0xfffffffe
	.align		4
        /*0010*/ 	.word	0x00000000
	.align		4
        /*0014*/ 	.word	0xfffffffd
	.align		4
        /*0018*/ 	.word	0x00000000
	.align		4
        /*001c*/ 	.word	0xfffffffc


//--------------------- .text.triton_red_fused_add_mean_0 --------------------------
	.section	.text.triton_red_fused_add_mean_0,"ax",@progbits
	.sectionflags	@"SHF_BARRIERS=1"
	.align	128
        .global         triton_red_fused_add_mean_0
        .type           triton_red_fused_add_mean_0,@function
        .size           triton_red_fused_add_mean_0,(.L_x_1 - triton_red_fused_add_mean_0)
        .other          triton_red_fused_add_mean_0,@"STO_CUDA_ENTRY STV_DEFAULT"
triton_red_fused_add_mean_0:
.text.triton_red_fused_add_mean_0:
[----:B------:R-:W0:Y:S02]  /*0000*/  LDC R1, c[0x0][0x28] ;  /* 0x00000a00ff017b82 */ /* 0x000e240000000800 */
[----:B------:R-:W1:Y:S01]  /*0010*/  S2R R0, SR_TID.X ;  /* 0x0000000000007919 */ /* 0x000e620000002100 */
[----:B------:R-:W2:Y:S01]  /*0020*/  LDC.64 R2, c[0x0][0x218] ;  /* 0x00008600ff027b82 */ /* 0x000ea20000000a00 */
[----:B------:R-:W-:Y:S02]  /*0030*/  CS2R R4, SRZ ;  /* 0x0000000000047805 */ /* 0x000fe4000001ff00 */
[----:B------:R-:W-:Y:S01]  /*0040*/  CS2R R6, SRZ ;  /* 0x0000000000067805 */ /* 0x000fe2000001ff00 */
[----:B------:R-:W3:Y:S01]  /*0050*/  S2R R18, SR_CTAID.X ;  /* 0x0000000000127919 */ /* 0x000ee20000002500 */
[----:B------:R-:W-:Y:S02]  /*0060*/  CS2R R8, SRZ ;  /* 0x0000000000087805 */ /* 0x000fe4000001ff00 */
[----:B------:R-:W-:Y:S01]  /*0070*/  CS2R R10, SRZ ;  /* 0x00000000000a7805 */ /* 0x000fe2000001ff00 */
[----:B------:R-:W-:Y:S01]  /*0080*/  ULDC.64 UR6, c[0x0][0x208] ;  /* 0x0000820000067ab9 */ /* 0x000fe20000000a00 */
[----:B------:R-:W4:Y:S08]  /*0090*/  LDC.64 R16, c[0x0][0x220] ;  /* 0x00008800ff107b82 */ /* 0x000f300000000a00 */
[----:B------:R-:W5:Y:S01]  /*00a0*/  LDC.64 R22, c[0x0][0x228] ;  /* 0x00008a00ff167b82 */ /* 0x000f620000000a00 */
[----:B-1----:R-:W-:Y:S01]  /*00b0*/  IMAD.SHL.U32 R19, R0, 0x4, RZ ;  /* 0x0000000400137824 */ /* 0x002fe200078e00ff */
[----:B---3--:R-:W-:-:S04]  /*00c0*/  ISETP.GE.AND P0, PT, R18, 0x100, PT ;  /* 0x000001001200780c */ /* 0x008fc80003f06270 */
[----:B------:R-:W-:-:S05]  /*00d0*/  LOP3.LUT R13, R19, 0x7fc, RZ, 0xc0, !PT ;  /* 0x000007fc130d7812 */ /* 0x000fca00078ec0ff */
[----:B------:R-:W-:-:S04]  /*00e0*/  IMAD R13, R18, 0x1000, R13 ;  /* 0x00001000120d7824 */ /* 0x000fc800078e020d */
[----:B--2---:R-:W-:-:S04]  /*00f0*/  IMAD.WIDE R2, R13, 0x4, R2 ;  /* 0x000000040d027825 */ /* 0x004fc800078e0202 */
[C---:B----4-:R-:W-:Y:S01]  /*0100*/  IMAD.WIDE R16, R13.reuse, 0x4, R16 ;  /* 0x000000040d107825 */ /* 0x050fe200078e0210 */
[----:B------:R-:W2:Y:S04]  /*0110*/  @!P0 LDG.E.EF.128 R4, desc[UR6][R2.64] ;  /* 0x0000000602048981 */ /* 0x000ea8000c0e1d00 */
[----:B------:R-:W3:Y:S01]  /*0120*/  @!P0 LDG.E.EF.128 R8, desc[UR6][R16.64] ;  /* 0x0000000610088981 */ /* 0x000ee2000c0e1d00 */
[----:B-----5:R-:W-:Y:S01]  /*0130*/  IMAD.WIDE R22, R13, 0x4, R22 ;  /* 0x000000040d167825 */ /* 0x020fe200078e0216 */
[----:B--2---:R-:W-:Y:S02]  /*0140*/  SEL R12, R5, RZ, !P0 ;  /* 0x000000ff050c7207 */ /* 0x004fe40004000000 */
[----:B------:R-:W-:Y:S02]  /*0150*/  SEL R4, R4, RZ, !P0 ;  /* 0x000000ff04047207 */ /* 0x000fe40004000000 */
[----:B---3--:R-:W-:-:S02]  /*0160*/  SEL R5, R9, RZ, !P0 ;  /* 0x000000ff09057207 */ /* 0x008fc40004000000 */
[----:B------:R-:W-:Y:S02]  /*0170*/  SEL R15, R6, RZ, !P0 ;  /* 0x000000ff060f7207 */ /* 0x000fe40004000000 */
[----:B------:R-:W-:Y:S01]  /*0180*/  SEL R14, R7, RZ, !P0 ;  /* 0x000000ff070e7207 */ /* 0x000fe20004000000 */
[----:B------:R-:W-:Y:S01]  /*0190*/  FADD R5, R12, R5 ;  /* 0x000000050c057221 */ /* 0x000fe20000000000 */
[----:B------:R-:W-:Y:S02]  /*01a0*/  SEL R9, R8, RZ, !P0 ;  /* 0x000000ff08097207 */ /* 0x000fe40004000000 */
[----:B------:R-:W-:Y:S02]  /*01b0*/  CS2R R12, SRZ ;  /* 0x00000000000c7805 */ /* 0x000fe4000001ff00 */
[----:B------:R-:W-:Y:S02]  /*01c0*/  SEL R6, R10, RZ, !P0 ;  /* 0x000000ff0a067207 */ /* 0x000fe40004000000 */
[----:B------:R-:W-:Y:S01]  /*01d0*/  SEL R7, R11, RZ, !P0 ;  /* 0x000000ff0b077207 */ /* 0x000fe20004000000 */
[----:B------:R-:W-:Y:S01]  /*01e0*/  FADD R4, R4, R9 ;  /* 0x0000000904047221 */ /* 0x000fe20000000000 */
[----:B------:R-:W-:Y:S01]  /*01f0*/  CS2R R8, SRZ ;  /* 0x0000000000087805 */ /* 0x000fe2000001ff00 */
[----:B------:R-:W-:Y:S01]  /*0200*/  FADD R6, R15, R6 ;  /* 0x000000060f067221 */ /* 0x000fe20000000000 */
[----:B------:R-:W-:Y:S01]  /*0210*/  CS2R R10, SRZ ;  /* 0x00000000000a7805 */ /* 0x000fe2000001ff00 */
[----:B------:R-:W-:Y:S01]  /*0220*/  FADD R7, R14, R7 ;  /* 0x000000070e077221 */ /* 0x000fe20000000000 */
[----:B------:R-:W-:-:S04]  /*0230*/  CS2R R14, SRZ ;  /* 0x00000000000e7805 */ /* 0x000fc8000001ff00 */
[----:B------:R1:W-:Y:S04]  /*0240*/  @!P0 STG.E.128 desc[UR6][R22.64], R4 ;  /* 0x0000000416008986 */ /* 0x0003e8000c101d06 */
[----:B------:R2:W3:Y:S04]  /*0250*/  @!P0 LDG.E.EF.128 R8, desc[UR6][R2.64+0x2000] ;  /* 0x0020000602088981 */ /* 0x0004e8000c0e1d00 */
[----:B------:R-:W4:Y:S01]  /*0260*/  @!P0 LDG.E.EF.128 R12, desc[UR6][R16.64+0x2000] ;  /* 0x00200006100c8981 */ /* 0x000f22000c0e1d00 */
[----:B------:R-:W5:Y:S01]  /*0270*/  S2UR UR5, SR_CgaCtaId ;  /* 0x00000000000579c3 */ /* 0x000f620000008800 */
[C---:B------:R-:W-:Y:S01]  /*0280*/  LOP3.LUT P1, RZ, R0.reuse, 0x1f, RZ, 0xc0, !PT ;  /* 0x0000001f00ff7812 */ /* 0x040fe2000782c0ff */
[----:B------:R-:W-:Y:S01]  /*0290*/  UMOV UR4, 0x400 ;  /* 0x0000040000047882 */ /* 0x000fe20000000000 */
[----:B------:R-:W-:Y:S01]  /*02a0*/  ISETP.GE.AND P2, PT, R0, 0x10, PT ;  /* 0x000000100000780c */ /* 0x000fe20003f46270 */
[----:B--2---:R-:W-:Y:S01]  /*02b0*/  FADD R3, RZ, R6 ;  /* 0x00000006ff037221 */ /* 0x004fe20000000000 */
[----:B-----5:R-:W-:Y:S01]  /*02c0*/  UPRMT UR4, UR5, 0x654, UR4 ;  /* 0x0000065405047896 */ /* 0x020fe20008000004 */
[----:B---3--:R-:W-:-:S02]  /*02d0*/  SEL R21, R8, RZ, !P0 ;  /* 0x000000ff08157207 */ /* 0x008fc40004000000 */
[----:B------:R-:W-:Y:S02]  /*02e0*/  SEL R24, R9, RZ, !P0 ;  /* 0x000000ff09187207 */ /* 0x000fe40004000000 */
[----:B----4-:R-:W-:Y:S01]  /*02f0*/  SEL R8, R12, RZ, !P0 ;  /* 0x000000ff0c087207 */ /* 0x010fe20004000000 */
[----:B------:R-:W-:Y:S01]  /*0300*/  FADD R12, RZ, R5 ;  /* 0x00000005ff0c7221 */ /* 0x000fe20000000000 */
[----:B------:R-:W-:Y:S01]  /*0310*/  SEL R9, R13, RZ, !P0 ;  /* 0x000000ff0d097207 */ /* 0x000fe20004000000 */
[----:B------:R-:W-:Y:S01]  /*0320*/  FADD R13, RZ, R4 ;  /* 0x00000004ff0d7221 */ /* 0x000fe20000000000 */
[----:B-1----:R-:W-:Y:S01]  /*0330*/  SEL R5, R10, RZ, !P0 ;  /* 0x000000ff0a057207 */ /* 0x002fe20004000000 */
[----:B------:R-:W-:Y:S01]  /*0340*/  FADD R8, R21, R8 ;  /* 0x0000000815087221 */ /* 0x000fe20000000000 */
[----:B------:R-:W-:Y:S01]  /*0350*/  SEL R10, R14, RZ, !P0 ;  /* 0x000000ff0e0a7207 */ /* 0x000fe20004000000 */
[----:B------:R-:W-:Y:S01]  /*0360*/  FADD R9, R24, R9 ;  /* 0x0000000918097221 */ /* 0x000fe20000000000 */
[----:B------:R-:W-:Y:S01]  /*0370*/  SEL R14, R11, RZ, !P0 ;  /* 0x000000ff0b0e7207 */ /* 0x000fe20004000000 */
[----:B------:R-:W-:Y:S01]  /*0380*/  FADD R13, R13, R8 ;  /* 0x000000080d0d7221 */ /* 0x000fe20000000000 */
[----:B------:R-:W-:Y:S01]  /*0390*/  SEL R11, R15, RZ, !P0 ;  /* 0x000000ff0f0b7207 */ /* 0x000fe20004000000 */
[----:B------:R-:W-:Y:S01]  /*03a0*/  FADD R2, R12, R9 ;  /* 0x000000090c027221 */ /* 0x000fe20000000000 */
[----:B------:R-:W-:Y:S01]  /*03b0*/  FADD R10, R5, R10 ;  /* 0x0000000a050a7221 */ /* 0x000fe20000000000 */
[----:B------:R-:W-:-:S02]  /*03c0*/  FADD R4, RZ, R7 ;  /* 0x00000007ff047221 */ /* 0x000fc40000000000 */
[----:B------:R-:W-:Y:S01]  /*03d0*/  FADD R2, R2, R13 ;  /* 0x0000000d02027221 */ /* 0x000fe20000000000 */
[----:B------:R-:W-:Y:S01]  /*03e0*/  FADD R11, R14, R11 ;  /* 0x0000000b0e0b7221 */ /* 0x000fe20000000000 */
[----:B------:R-:W-:-:S03]  /*03f0*/  FADD R3, R3, R10 ;  /* 0x0000000a03037221 */ /* 0x000fc60000000000 */
[----:B------:R-:W-:Y:S01]  /*0400*/  FADD R5, R4, R11 ;  /* 0x0000000b04057221 */ /* 0x000fe20000000000 */
[----:B------:R-:W-:Y:S01]  /*0410*/  FADD R2, R3, R2 ;  /* 0x0000000203027221 */ /* 0x000fe20000000000 */
[----:B------:R-:W-:Y:S03]  /*0420*/  @!P0 STG.E.128 desc[UR6][R22.64+0x2000], R8 ;  /* 0x0020000816008986 */ /* 0x000fe6000c101d06 */
[----:B------:R-:W-:-:S05]  /*0430*/  FADD R2, R5, R2 ;  /* 0x0000000205027221 */ /* 0x000fca0000000000 */
[----:B------:R-:W-:Y:S02]  /*0440*/  FSEL R2, R2, RZ, !P0 ;  /* 0x000000ff02027208 */ /* 0x000fe40004000000 */
[----:B------:R-:W-:-:S03]  /*0450*/  LOP3.LUT P0, RZ, R0, 0xf, RZ, 0xc0, !PT ;  /* 0x0000000f00ff7812 */ /* 0x000fc6000780c0ff */
[----:B------:R-:W1:Y:S01]  /*0460*/  SHFL.BFLY PT, R3, R2, 0x10, 0x1f ;  /* 0x0e001f0002037f89 */ /* 0x000e6200000e0000 */
[----:B------:R-:W-:Y:S01]  /*0470*/  ISETP.LT.AND P0, PT, R0, 0x10, !P0 ;  /* 0x000000100000780c */ /* 0x000fe20004701270 */
[----:B-1----:R-:W-:Y:S01]  /*0480*/  FADD R3, R2, R3 ;  /* 0x0000000302037221 */ /* 0x002fe20000000000 */
[----:B------:R-:W-:-:S04]  /*0490*/  SHF.R.U32.HI R2, RZ, 0x3, R0 ;  /* 0x00000003ff027819 */ /* 0x000fc80000011600 */
[----:B------:R-:W1:Y:S01]  /*04a0*/  SHFL.BFLY PT, R4, R3, 0x8, 0x1f ;  /* 0x0d001f0003047f89 */ /* 0x000e6200000e0000 */
[----:B------:R-:W-:Y:S01]  /*04b0*/  LOP3.LUT R2, R2, 0x3c, RZ, 0xc0, !PT ;  /* 0x0000003c02027812 */ /* 0x000fe200078ec0ff */
[----:B-1----:R-:W-:-:S05]  /*04c0*/  FADD R4, R3, R4 ;  /* 0x0000000403047221 */ /* 0x002fca0000000000 */
[----:B------:R-:W1:Y:S02]  /*04d0*/  SHFL.BFLY PT, R5, R4, 0x4, 0x1f ;  /* 0x0c801f0004057f89 */ /* 0x000e6400000e0000 */
[----:B-1----:R-:W-:-:S05]  /*04e0*/  FADD R5, R4, R5 ;  /* 0x0000000504057221 */ /* 0x002fca0000000000 */
[----:B------:R-:W1:Y:S02]  /*04f0*/  SHFL.BFLY PT, R6, R5, 0x2, 0x1f ;  /* 0x0c401f0005067f89 */ /* 0x000e6400000e0000 */
[----:B-1----:R-:W-:-:S05]  /*0500*/  FADD R6, R5, R6 ;  /* 0x0000000605067221 */ /* 0x002fca0000000000 */
[----:B------:R-:W1:Y:S02]  /*0510*/  SHFL.BFLY PT, R7, R6, 0x1, 0x1f ;  /* 0x0c201f0006077f89 */ /* 0x000e6400000e0000 */
[----:B-1----:R-:W-:-:S05]  /*0520*/  FADD R7, R6, R7 ;  /* 0x0000000706077221 */ /* 0x002fca0000000000 */
[----:B------:R-:W-:Y:S01]  /*0530*/  @!P1 STS [R2+UR4], R7 ;  /* 0x0000000702009988 */ /* 0x000fe20008000804 */
[----:B------:R-:W-:Y:S06]  /*0540*/  BAR.SYNC.DEFER_BLOCKING 0x0 ;  /* 0x0000000000007b1d */ /* 0x000fec0000010000 */
[----:B------:R-:W1:Y:S04]  /*0550*/  @!P2 LDS R20, [R19+UR4] ;  /* 0x000000041314a984 */ /* 0x000e680008000800 */
[----:B-1----:R-:W1:Y:S02]  /*0560*/  SHFL.BFLY PT, R3, R20, 0x8, 0x1f ;  /* 0x0d001f0014037f89 */ /* 0x002e6400000e0000 */
[----:B-1----:R-:W-:-:S05]  /*0570*/  FADD R3, R20, R3 ;  /* 0x0000000314037221 */ /* 0x002fca0000000000 */
[----:B------:R-:W1:Y:S02]  /*0580*/  SHFL.BFLY PT, R4, R3, 0x4, 0x1f ;  /* 0x0c801f0003047f89 */ /* 0x000e6400000e0000 */
[----:B-1----:R-:W-:Y:S02]  /*0590*/  FADD R4, R3, R4 ;  /* 0x0000000403047221 */ /* 0x002fe40000000000 */
[----:B------:R-:W1:Y:S03]  /*05a0*/  LDC.64 R2, c[0x0][0x210] ;  /* 0x00008400ff027b82 */ /* 0x000e660000000a00 */
[----:B------:R-:W2:Y:S01]  /*05b0*/  SHFL.BFLY PT, R5, R4, 0x2, 0x1f ;  /* 0x0c401f0004057f89 */ /* 0x000ea200000e0000 */
[----:B-1----:R-:W-:-:S04]  /*05c0*/  IMAD.WIDE R2, R18, 0x4, R2 ;  /* 0x0000000412027825 */ /* 0x002fc800078e0202 */
[----:B--2---:R-:W-:-:S05]  /*05d0*/  FADD R5, R4, R5 ;  /* 0x0000000504057221 */ /* 0x004fca0000000000 */
[----:B------:R-:W1:Y:S02]  /*05e0*/  SHFL.BFLY PT, R6, R5, 0x1, 0x1f ;  /* 0x0c201f0005067f89 */ /* 0x000e6400000e0000 */
[----:B-1----:R-:W-:-:S05]  /*05f0*/  FADD R6, R5, R6 ;  /* 0x0000000605067221 */ /* 0x002fca0000000000 */
[----:B------:R1:W-:Y:S01]  /*0600*/  @P0 STS [R19+UR4], R6 ;  /* 0x0000000613000988 */ /* 0x0003e20008000804 */
[----:B------:R-:W-:Y:S01]  /*0610*/  BAR.SYNC.DEFER_BLOCKING 0x0 ;  /* 0x0000000000007b1d */ /* 0x000fe20000010000 */
[----:B------:R-:W-:-:S04]  /*0620*/  LOP3.LUT P0, RZ, R0, 0x1ff, RZ, 0xc0, !PT ;  /* 0x000001ff00ff7812 */ /* 0x000fc8000780c0ff */
[----:B------:R-:W-:Y:S01]  /*0630*/  ISETP.LT.AND P0, PT, R18, 0x100, !P0 ;  /* 0x000001001200780c */ /* 0x000fe20004701270 */
[----:B------:R-:W2:Y:S02]  /*0640*/  LDS R7, [UR4] ;  /* 0x00000004ff077984 */ /* 0x000ea40008000800 */
[----:B------:R-:W-:Y:S10]  /*0650*/  BAR.SYNC.DEFER_BLOCKING 0x0 ;  /* 0x0000000000007b1d */ /* 0x000ff40000010000 */
[----:B-1----:R-:W-:Y:S05]  /*0660*/  @!P0 EXIT ;  /* 0x000000000000894d */ /* 0x002fea0003800000 */
[----:B--2---:R-:W-:-:S05]  /*0670*/  FMUL R7, R7, 0.000244140625 ;  /* 0x3980000007077820 */ /* 0x004fca0000400000 */
[----:B------:R-:W-:Y:S01]  /*0680*/  STG.E desc[UR6][R2.64], R7 ;  /* 0x0000000702007986 */ /* 0x000fe2000c101906 */
[----:B------:R-:W-:Y:S05]  /*0690*/  EXIT ;  /* 0x000000000000794d */ /* 0x000fea0003800000 */
.L_x_0:
[----:B------:R-:W-:-:S00]  /*06a0*/  BRA `(.L_x_0) ;  /* 0xfffffffc00fc7947 */ /* 0x000fc0000383ffff */
[----:B------:R-:W-:-:S00]  /*06b0*/  NOP ;  /* 0x0000000000007918 */ /* 0x000fc00000000000 */
        /* <DEDUP_REMOVED lines=12> */
.L_x_1:


//--------------------- .nv.shared.triton_red_fused_add_mean_0 --------------------------
	.section	.nv.shared.triton_red_fused_add_mean_0,"aw",@nobits
	.sectionflags	@""
	.align	16
	.zero		1024


//--------------------- .nv.constant0.triton_red_fused_add_mean_0 --------------------------
	.section	.nv.constant0.triton_red_fused_add_mean_0,"a",@progbits
	.sectionflags	@""
	.align	4
.nv.constant0.triton_red_fused_add_mean_0:
	.zero		568
